//
// Generated by NVIDIA NVVM Compiler
//
// Compiler Build ID: CL-36424714
// Cuda compilation tools, release 13.0, V13.0.88
// Based on NVVM 20.0.0
//

.version 9.0
.target sm_100
.address_size 64

	// .globl	_Z3d_xiiPfS_

.visible .entry _Z3d_xiiPfS_(
	.param .u32 _Z3d_xiiPfS__param_0,
	.param .u32 _Z3d_xiiPfS__param_1,
	.param .u64 .ptr .align 1 _Z3d_xiiPfS__param_2,
	.param .u64 .ptr .align 1 _Z3d_xiiPfS__param_3
)
{
	.reg .b32 	%r<11>;
	.reg .b32 	%f<4>;
	.reg .b64 	%rd<10>;

	ld.param.u64 	%rd1, [_Z3d_xiiPfS__param_2];
	ld.param.u64 	%rd2, [_Z3d_xiiPfS__param_3];
	cvta.to.global.u64 	%rd3, %rd1;
	cvta.to.global.u64 	%rd4, %rd2;
	mov.u32 	%r1, %tid.x;
	mov.u32 	%r2, %ntid.x;
	mov.u32 	%r3, %ctaid.x;
	mad.lo.s32 	%r4, %r1, %r2, %r3;
	mov.u32 	%r5, %tid.y;
	mov.u32 	%r6, %ntid.y;
	mov.u32 	%r7, %ctaid.y;
	mad.lo.s32 	%r8, %r5, %r6, %r7;
	mad.lo.s32 	%r9, %r4, %r2, %r8;
	add.s32 	%r10, %r9, 1;
	mul.wide.u32 	%rd5, %r10, 4;
	add.s64 	%rd6, %rd4, %rd5;
	ld.global.f32 	%f1, [%rd6];
	mul.wide.u32 	%rd7, %r9, 4;
	add.s64 	%rd8, %rd4, %rd7;
	ld.global.f32 	%f2, [%rd8];
	sub.f32 	%f3, %f1, %f2;
	add.s64 	%rd9, %rd3, %rd7;
	st.global.f32 	[%rd9], %f3;
	ret;

}


// ===== COMPILED SASS (sm_100) =====

	.target	sm_100

	.elftype	@"ET_EXEC"


//--------------------- .note.nv.tkinfo           --------------------------
	.section	.note.nv.tkinfo,"",@"SHT_NOTE"
	.sectionflags	@"SHF_NOTE_NV_TKINFO"
	.tkinfo
        /*0018*/ 	.word	0x00000002
        /*0030*/ 	.string	""
        /*0030*/ 	.string	"ptxas"
        /*0030*/ 	.string	"Cuda compilation tools, release 13.0, V13.0.88"
        /*0030*/ 	.string	"Build cuda_13.0.r13.0/compiler.36424714_0"
        /*0030*/ 	.string	"-arch sm_100 -m 64 "



//--------------------- .note.nv.cuinfo           --------------------------
	.section	.note.nv.cuinfo,"",@"SHT_NOTE"
	.sectionflags	@"SHF_NOTE_NV_CUINFO"
        /*0018*/ 	.short	0x0002
        /*001a*/ 	.short	0x0064
        /*001c*/ 	.short	0x0082
	.zero		2


//--------------------- .nv.info                  --------------------------
	.section	.nv.info,"",@"SHT_CUDA_INFO"
	.align	4


	//----- nvinfo : EIATTR_REGCOUNT
	.align		4
        /*0000*/ 	.byte	0x04, 0x2f
        /*0002*/ 	.short	(.L_1 - .L_0)
	.align		4
.L_0:
        /*0004*/ 	.word	index@(_Z3d_xiiPfS_)
        /*0008*/ 	.word	0x0000000c


	//----- nvinfo : EIATTR_FRAME_SIZE
	.align		4
.L_1:
        /*000c*/ 	.byte	0x04, 0x11
        /*000e*/ 	.short	(.L_3 - .L_2)
	.align		4
.L_2:
        /*0010*/ 	.word	index@(_Z3d_xiiPfS_)
        /*0014*/ 	.word	0x00000000


	//----- nvinfo : EIATTR_MIN_STACK_SIZE
	.align		4
.L_3:
        /*0018*/ 	.byte	0x04, 0x12
        /*001a*/ 	.short	(.L_5 - .L_4)
	.align		4
.L_4:
        /*001c*/ 	.word	index@(_Z3d_xiiPfS_)
        /*0020*/ 	.word	0x00000000
.L_5:


//--------------------- .nv.compat                --------------------------
	.section	.nv.compat,"",@"SHT_CUDA_COMPAT_INFO"
	.align	4
        /*0000*/ 	.byte	0x02, 0x09, 0x00, 0x00, 0x02, 0x02, 0x01, 0x00, 0x02, 0x05, 0x05, 0x00, 0x03, 0x07, 0x01, 0x01
        /*0010*/ 	.byte	0x02, 0x03, 0x00, 0x00, 0x02, 0x06, 0x01, 0x00, 0x04, 0x0b, 0x08, 0x00, 0x09, 0x00, 0x00, 0x00
        /*0020*/ 	.byte	0x00, 0x00, 0x00, 0x00


//--------------------- .nv.info._Z3d_xiiPfS_     --------------------------
	.section	.nv.info._Z3d_xiiPfS_,"",@"SHT_CUDA_INFO"
	.sectionflags	@""
	.align	4


	//----- nvinfo : EIATTR_CUDA_API_VERSION
	.align		4
        /*0000*/ 	.byte	0x04, 0x37
        /*0002*/ 	.short	(.L_7 - .L_6)
.L_6:
        /*0004*/ 	.word	0x00000082


	//----- nvinfo : EIATTR_KPARAM_INFO
	.align		4
.L_7:
        /*0008*/ 	.byte	0x04, 0x17
        /*000a*/ 	.short	(.L_9 - .L_8)
.L_8:
        /*000c*/ 	.word	0x00000000
        /*0010*/ 	.short	0x0003
        /*0012*/ 	.short	0x0010
        /*0014*/ 	.byte	0x00, 0xf5, 0x21, 0x00


	//----- nvinfo : EIATTR_KPARAM_INFO
	.align		4
.L_9:
        /*0018*/ 	.byte	0x04, 0x17
        /*001a*/ 	.short	(.L_11 - .L_10)
.L_10:
        /*001c*/ 	.word	0x00000000
        /*0020*/ 	.short	0x0002
        /*0022*/ 	.short	0x0008
        /*0024*/ 	.byte	0x00, 0xf5, 0x21, 0x00


	//----- nvinfo : EIATTR_KPARAM_INFO
	.align		4
.L_11:
        /*0028*/ 	.byte	0x04, 0x17
        /*002a*/ 	.short	(.L_13 - .L_12)
.L_12:
        /*002c*/ 	.word	0x00000000
        /*0030*/ 	.short	0x0001
        /*0032*/ 	.short	0x0004
        /*0034*/ 	.byte	0x00, 0xf0, 0x11, 0x00


	//----- nvinfo : EIATTR_KPARAM_INFO
	.align		4
.L_13:
        /*0038*/ 	.byte	0x04, 0x17
        /*003a*/ 	.short	(.L_15 - .L_14)
.L_14:
        /*003c*/ 	.word	0x00000000
        /*0040*/ 	.short	0x0000
        /*0042*/ 	.short	0x0000
        /*0044*/ 	.byte	0x00, 0xf0, 0x11, 0x00


	//----- nvinfo : EIATTR_SPARSE_MMA_MASK
	.align		4
.L_15:
        /*0048*/ 	.byte	0x03, 0x50
        /*004a*/ 	.short	0x0000


	//----- nvinfo : EIATTR_MAXREG_COUNT
	.align		4
        /*004c*/ 	.byte	0x03, 0x1b
        /*004e*/ 	.short	0x00ff


	//----- nvinfo : EIATTR_MERCURY_ISA_VERSION
	.align		4
        /*0050*/ 	.byte	0x03, 0x5f
        /*0052*/ 	.short	0x0101


	//----- nvinfo : EIATTR_VRC_CTA_INIT_COUNT
	.align		4
        /*0054*/ 	.byte	0x02, 0x4a
	.zero		1
	.zero		1


	//----- nvinfo : EIATTR_EXIT_INSTR_OFFSETS
	.align		4
        /*0058*/ 	.byte	0x04, 0x1c
        /*005a*/ 	.short	(.L_17 - .L_16)


	//   ....[0]....
.L_16:
        /*005c*/ 	.word	0x00000150


	//----- nvinfo : EIATTR_CBANK_PARAM_SIZE
	.align		4
.L_17:
        /*0060*/ 	.byte	0x03, 0x19
        /*0062*/ 	.short	0x0018


	//----- nvinfo : EIATTR_PARAM_CBANK
	.align		4
        /*0064*/ 	.byte	0x04, 0x0a
        /*0066*/ 	.short	(.L_19 - .L_18)
	.align		4
.L_18:
        /*0068*/ 	.word	index@(.nv.constant0._Z3d_xiiPfS_)
        /*006c*/ 	.short	0x0380
        /*006e*/ 	.short	0x0018


	//----- nvinfo : EIATTR_SW_WAR
	.align		4
.L_19:
        /*0070*/ 	.byte	0x04, 0x36
        /*0072*/ 	.short	(.L_21 - .L_20)
.L_20:
        /*0074*/ 	.word	0x00000008
.L_21:


//--------------------- .nv.callgraph             --------------------------
	.section	.nv.callgraph,"",@"SHT_CUDA_CALLGRAPH"
	.align	4
	.sectionentsize	8
	.align		4
        /*0000*/ 	.word	0x00000000
	.align		4
        /*0004*/ 	.word	0xffffffff
	.align		4
        /*0008*/ 	.word	0x00000000
	.align		4
        /*000c*/ 	.word	0xfffffffe
	.align		4
        /*0010*/ 	.word	0x00000000
	.align		4
        /*0014*/ 	.word	0xfffffffd
	.align		4
        /*0018*/ 	.word	0x00000000
	.align		4
        /*001c*/ 	.word	0xfffffffc


//--------------------- .text._Z3d_xiiPfS_        --------------------------
	.section	.text._Z3d_xiiPfS_,"ax",@progbits
	.align	128
        .global         _Z3d_xiiPfS_
        .type           _Z3d_xiiPfS_,@function
        .size           _Z3d_xiiPfS_,(.L_x_1 - _Z3d_xiiPfS_)
        .other          _Z3d_xiiPfS_,@"STO_CUDA_ENTRY STV_DEFAULT"
_Z3d_xiiPfS_:
.text._Z3d_xiiPfS_:
[----:B------:R-:W-:Y:S01]  /*0000*/  LDC R1, c[0x0][0x37c] ;  /* 0x0000df00ff017b82 */ /* 0x000fe20000000800 */
[----:B------:R-:W0:Y:S01]  /*0010*/  S2R R0, SR_TID.X ;  /* 0x0000000000007919 */ /* 0x000e220000002100 */
[----:B------:R-:W0:Y:S06]  /*0020*/  LDCU UR6, c[0x0][0x360] ;  /* 0x00006c00ff0677ac */ /* 0x000e2c0008000800 */
[----:B------:R-:W1:Y:S01]  /*0030*/  LDC.64 R2, c[0x0][0x390] ;  /* 0x0000e400ff027b82 */ /* 0x000e620000000a00 */
[----:B------:R-:W0:Y:S01]  /*0040*/  S2R R5, SR_CTAID.X ;  /* 0x0000000000057919 */ /* 0x000e220000002500 */
[----:B------:R-:W2:Y:S01]  /*0050*/  LDCU UR4, c[0x0][0x364] ;  /* 0x00006c80ff0477ac */ /* 0x000ea20008000800 */
[----:B------:R-:W2:Y:S01]  /*0060*/  S2R R4, SR_TID.Y ;  /* 0x0000000000047919 */ /* 0x000ea20000002200 */
[----:B------:R-:W2:Y:S01]  /*0070*/  S2R R7, SR_CTAID.Y ;  /* 0x0000000000077919 */ /* 0x000ea20000002600 */
[----:B0-----:R-:W-:-:S02]  /*0080*/  IMAD R0, R0, UR6, R5 ;  /* 0x0000000600007c24 */ /* 0x001fc4000f8e0205 */
[----:B--2---:R-:W-:Y:S01]  /*0090*/  IMAD R5, R4, UR4, R7 ;  /* 0x0000000404057c24 */ /* 0x004fe2000f8e0207 */
[----:B------:R-:W0:Y:S03]  /*00a0*/  LDCU.64 UR4, c[0x0][0x358] ;  /* 0x00006b00ff0477ac */ /* 0x000e260008000a00 */
[----:B------:R-:W-:-:S04]  /*00b0*/  IMAD R9, R0, UR6, R5 ;  /* 0x0000000600097c24 */ /* 0x000fc8000f8e0205 */
[C---:B-1----:R-:W-:Y:S01]  /*00c0*/  IMAD.WIDE.U32 R4, R9.reuse, 0x4, R2 ;  /* 0x0000000409047825 */ /* 0x042fe200078e0002 */
[----:B------:R-:W-:-:S05]  /*00d0*/  IADD3 R7, PT, PT, R9, 0x1, RZ ;  /* 0x0000000109077810 */ /* 0x000fca0007ffe0ff */
[----:B------:R-:W-:Y:S02]  /*00e0*/  IMAD.WIDE.U32 R2, R7, 0x4, R2 ;  /* 0x0000000407027825 */ /* 0x000fe400078e0002 */
[----:B------:R-:W1:Y:S01]  /*00f0*/  LDC.64 R6, c[0x0][0x388] ;  /* 0x0000e200ff067b82 */ /* 0x000e620000000a00 */
[----:B0-----:R-:W2:Y:S04]  /*0100*/  LDG.E R5, desc[UR4][R4.64] ;  /* 0x0000000404057981 */ /* 0x001ea8000c1e1900 */
[----:B------:R-:W2:Y:S01]  /*0110*/  LDG.E R2, desc[UR4][R2.64] ;  /* 0x0000000402027981 */ /* 0x000ea2000c1e1900 */
[----:B-1----:R-:W-:-:S04]  /*0120*/  IMAD.WIDE.U32 R6, R9, 0x4, R6 ;  /* 0x0000000409067825 */ /* 0x002fc800078e0006 */
[----:B--2---:R-:W-:-:S05]  /*0130*/  FADD R9, R2, -R5 ;  /* 0x8000000502097221 */ /* 0x004fca0000000000 */
[----:B------:R-:W-:Y:S01]  /*0140*/  STG.E desc[UR4][R6.64], R9 ;  /* 0x0000000906007986 */ /* 0x000fe2000c101904 */
[----:B------:R-:W-:Y:S05]  /*0150*/  EXIT ;  /* 0x000000000000794d */ /* 0x000fea0003800000 */
.L_x_0:
[----:B------:R-:W-:-:S00]  /*0160*/  BRA `(.L_x_0) ;  /* 0xfffffffc00fc7947 */ /* 0x000fc0000383ffff */
[----:B------:R-:W-:-:S00]  /*0170*/  NOP ;  /* 0x0000000000007918 */ /* 0x000fc00000000000 */
        /* <DEDUP_REMOVED lines=8> */
.L_x_1:


//--------------------- .nv.shared.reserved.0     --------------------------
	.section	.nv.shared.reserved.0,"aw",@nobits
	.weak		__nv_reservedSMEM_offset_0_alias
	.size		__nv_reservedSMEM_offset_0_alias, 0, 64
	.other		__nv_reservedSMEM_offset_0_alias,@"STO_CUDA_RESERVED_SHARED STV_DEFAULT"
__nv_reservedSMEM_offset_0_alias:
	.zero		0
	.zero		64


//--------------------- .nv.constant0._Z3d_xiiPfS_ --------------------------
	.section	.nv.constant0._Z3d_xiiPfS_,"a",@progbits
	.sectionflags	@""
	.align	4
.nv.constant0._Z3d_xiiPfS_:
	.zero		920


//--------------------- SYMBOLS --------------------------

	.type		.nv.reservedSmem.offset0,@object
	.size		.nv.reservedSmem.offset0,0x4
